//
// Generated by NVIDIA NVVM Compiler
//
// Compiler Build ID: CL-36424714
// Cuda compilation tools, release 13.0, V13.0.88
// Based on NVVM 20.0.0
//

.version 9.0
.target sm_100
.address_size 64

.extern .shared .align 16 .b8 shared[];

.entry _Z13sum_of_squarePiS_(
	.param .u64 .ptr .align 1 _Z13sum_of_squarePiS__param_0,
	.param .u64 .ptr .align 1 _Z13sum_of_squarePiS__param_1
)
{
	.reg .pred 	%p<12>;
	.reg .b32 	%r<50>;
	.reg .b64 	%rd<14>;

	ld.param.u64 	%rd4, [_Z13sum_of_squarePiS__param_0];
	ld.param.u64 	%rd5, [_Z13sum_of_squarePiS__param_1];
	mov.u32 	%r1, %ctaid.x;
	mov.u32 	%r2, %tid.x;
	shl.b32 	%r9, %r2, 2;
	mov.u32 	%r10, shared;
	add.s32 	%r3, %r10, %r9;
	mov.b32 	%r11, 0;
	st.shared.u32 	[%r3], %r11;
	shl.b32 	%r12, %r1, 8;
	add.s32 	%r49, %r12, %r2;
	setp.gt.u32 	%p1, %r49, 99998;
	@%p1 bra 	$L__BB0_4;
	mul.wide.u32 	%rd6, %r1, 1024;
	mul.wide.u32 	%rd7, %r2, 4;
	add.s64 	%rd8, %rd6, %rd7;
	cvta.to.global.u64 	%rd9, %rd4;
	add.s64 	%rd13, %rd9, %rd8;
	mov.b32 	%r48, 0;
$L__BB0_2:
	ld.global.u32 	%r14, [%rd13];
	mad.lo.s32 	%r48, %r14, %r14, %r48;
	add.s32 	%r8, %r49, 8192;
	add.s64 	%rd13, %rd13, 32768;
	setp.lt.u32 	%p2, %r49, 91807;
	mov.u32 	%r49, %r8;
	@%p2 bra 	$L__BB0_2;
	st.shared.u32 	[%r3], %r48;
$L__BB0_4:
	bar.sync 	0;
	and.b32  	%r15, %r2, 1;
	setp.eq.b32 	%p3, %r15, 1;
	@%p3 bra 	$L__BB0_6;
	ld.shared.u32 	%r16, [%r3+4];
	ld.shared.u32 	%r17, [%r3];
	add.s32 	%r18, %r17, %r16;
	st.shared.u32 	[%r3], %r18;
$L__BB0_6:
	bar.sync 	0;
	and.b32  	%r19, %r2, 3;
	setp.ne.s32 	%p4, %r19, 0;
	@%p4 bra 	$L__BB0_8;
	ld.shared.u32 	%r20, [%r3+8];
	ld.shared.u32 	%r21, [%r3];
	add.s32 	%r22, %r21, %r20;
	st.shared.u32 	[%r3], %r22;
$L__BB0_8:
	bar.sync 	0;
	and.b32  	%r23, %r2, 7;
	setp.ne.s32 	%p5, %r23, 0;
	@%p5 bra 	$L__BB0_10;
	ld.shared.u32 	%r24, [%r3+16];
	ld.shared.u32 	%r25, [%r3];
	add.s32 	%r26, %r25, %r24;
	st.shared.u32 	[%r3], %r26;
$L__BB0_10:
	bar.sync 	0;
	and.b32  	%r27, %r2, 15;
	setp.ne.s32 	%p6, %r27, 0;
	@%p6 bra 	$L__BB0_12;
	ld.shared.u32 	%r28, [%r3+32];
	ld.shared.u32 	%r29, [%r3];
	add.s32 	%r30, %r29, %r28;
	st.shared.u32 	[%r3], %r30;
$L__BB0_12:
	bar.sync 	0;
	and.b32  	%r31, %r2, 31;
	setp.ne.s32 	%p7, %r31, 0;
	@%p7 bra 	$L__BB0_14;
	ld.shared.u32 	%r32, [%r3+64];
	ld.shared.u32 	%r33, [%r3];
	add.s32 	%r34, %r33, %r32;
	st.shared.u32 	[%r3], %r34;
$L__BB0_14:
	bar.sync 	0;
	and.b32  	%r35, %r2, 63;
	setp.ne.s32 	%p8, %r35, 0;
	@%p8 bra 	$L__BB0_16;
	ld.shared.u32 	%r36, [%r3+128];
	ld.shared.u32 	%r37, [%r3];
	add.s32 	%r38, %r37, %r36;
	st.shared.u32 	[%r3], %r38;
$L__BB0_16:
	bar.sync 	0;
	and.b32  	%r39, %r2, 127;
	setp.ne.s32 	%p9, %r39, 0;
	@%p9 bra 	$L__BB0_18;
	ld.shared.u32 	%r40, [%r3+256];
	ld.shared.u32 	%r41, [%r3];
	add.s32 	%r42, %r41, %r40;
	st.shared.u32 	[%r3], %r42;
$L__BB0_18:
	bar.sync 	0;
	and.b32  	%r43, %r2, 255;
	setp.ne.s32 	%p10, %r43, 0;
	@%p10 bra 	$L__BB0_20;
	ld.shared.u32 	%r44, [%r3+512];
	ld.shared.u32 	%r45, [%r3];
	add.s32 	%r46, %r45, %r44;
	st.shared.u32 	[%r3], %r46;
$L__BB0_20:
	bar.sync 	0;
	setp.ne.s32 	%p11, %r2, 0;
	@%p11 bra 	$L__BB0_22;
	ld.shared.u32 	%r47, [shared];
	cvta.to.global.u64 	%rd10, %rd5;
	mul.wide.u32 	%rd11, %r1, 4;
	add.s64 	%rd12, %rd10, %rd11;
	st.global.u32 	[%rd12], %r47;
$L__BB0_22:
	ret;

}


// ===== COMPILED SASS (sm_100) =====

	.target	sm_100

	.elftype	@"ET_EXEC"


//--------------------- .note.nv.tkinfo           --------------------------
	.section	.note.nv.tkinfo,"",@"SHT_NOTE"
	.sectionflags	@"SHF_NOTE_NV_TKINFO"
	.tkinfo
        /*0018*/ 	.word	0x00000002
        /*0030*/ 	.string	""
        /*0030*/ 	.string	"ptxas"
        /*0030*/ 	.string	"Cuda compilation tools, release 13.0, V13.0.88"
        /*0030*/ 	.string	"Build cuda_13.0.r13.0/compiler.36424714_0"
        /*0030*/ 	.string	"-arch sm_100 -m 64 "



//--------------------- .note.nv.cuinfo           --------------------------
	.section	.note.nv.cuinfo,"",@"SHT_NOTE"
	.sectionflags	@"SHF_NOTE_NV_CUINFO"
        /*0018*/ 	.short	0x0002
        /*001a*/ 	.short	0x0064
        /*001c*/ 	.short	0x0082
	.zero		2


//--------------------- .nv.info                  --------------------------
	.section	.nv.info,"",@"SHT_CUDA_INFO"
	.align	4


	//----- nvinfo : EIATTR_REGCOUNT
	.align		4
        /*0000*/ 	.byte	0x04, 0x2f
        /*0002*/ 	.short	(.L_1 - .L_0)
	.align		4
.L_0:
        /*0004*/ 	.word	index@(_Z13sum_of_squarePiS_)
        /*0008*/ 	.word	0x0000000c


	//----- nvinfo : EIATTR_FRAME_SIZE
	.align		4
.L_1:
        /*000c*/ 	.byte	0x04, 0x11
        /*000e*/ 	.short	(.L_3 - .L_2)
	.align		4
.L_2:
        /*0010*/ 	.word	index@(_Z13sum_of_squarePiS_)
        /*0014*/ 	.word	0x00000000


	//----- nvinfo : EIATTR_MIN_STACK_SIZE
	.align		4
.L_3:
        /*0018*/ 	.byte	0x04, 0x12
        /*001a*/ 	.short	(.L_5 - .L_4)
	.align		4
.L_4:
        /*001c*/ 	.word	index@(_Z13sum_of_squarePiS_)
        /*0020*/ 	.word	0x00000000
.L_5:


//--------------------- .nv.compat                --------------------------
	.section	.nv.compat,"",@"SHT_CUDA_COMPAT_INFO"
	.align	4
        /*0000*/ 	.byte	0x02, 0x09, 0x00, 0x00, 0x02, 0x02, 0x01, 0x00, 0x02, 0x05, 0x05, 0x00, 0x03, 0x07, 0x01, 0x01
        /*0010*/ 	.byte	0x02, 0x03, 0x00, 0x00, 0x02, 0x06, 0x01, 0x00, 0x04, 0x0b, 0x08, 0x00, 0x09, 0x00, 0x00, 0x00
        /*0020*/ 	.byte	0x00, 0x00, 0x00, 0x00


//--------------------- .nv.info._Z13sum_of_squarePiS_ --------------------------
	.section	.nv.info._Z13sum_of_squarePiS_,"",@"SHT_CUDA_INFO"
	.sectionflags	@""
	.align	4


	//----- nvinfo : EIATTR_CUDA_API_VERSION
	.align		4
        /*0000*/ 	.byte	0x04, 0x37
        /*0002*/ 	.short	(.L_7 - .L_6)
.L_6:
        /*0004*/ 	.word	0x00000082


	//----- nvinfo : EIATTR_KPARAM_INFO
	.align		4
.L_7:
        /*0008*/ 	.byte	0x04, 0x17
        /*000a*/ 	.short	(.L_9 - .L_8)
.L_8:
        /*000c*/ 	.word	0x00000000
        /*0010*/ 	.short	0x0001
        /*0012*/ 	.short	0x0008
        /*0014*/ 	.byte	0x00, 0xf5, 0x21, 0x00


	//----- nvinfo : EIATTR_KPARAM_INFO
	.align		4
.L_9:
        /*0018*/ 	.byte	0x04, 0x17
        /*001a*/ 	.short	(.L_11 - .L_10)
.L_10:
        /*001c*/ 	.word	0x00000000
        /*0020*/ 	.short	0x0000
        /*0022*/ 	.short	0x0000
        /*0024*/ 	.byte	0x00, 0xf5, 0x21, 0x00


	//----- nvinfo : EIATTR_SPARSE_MMA_MASK
	.align		4
.L_11:
        /*0028*/ 	.byte	0x03, 0x50
        /*002a*/ 	.short	0x0000


	//----- nvinfo : EIATTR_MAXREG_COUNT
	.align		4
        /*002c*/ 	.byte	0x03, 0x1b
        /*002e*/ 	.short	0x00ff


	//----- nvinfo : EIATTR_NUM_BARRIERS
	.align		4
        /*0030*/ 	.byte	0x02, 0x4c
        /*0032*/ 	.byte	0x01
	.zero		1


	//----- nvinfo : EIATTR_MERCURY_ISA_VERSION
	.align		4
        /*0034*/ 	.byte	0x03, 0x5f
        /*0036*/ 	.short	0x0101


	//----- nvinfo : EIATTR_VRC_CTA_INIT_COUNT
	.align		4
        /*0038*/ 	.byte	0x02, 0x4a
	.zero		1
	.zero		1


	//----- nvinfo : EIATTR_EXIT_INSTR_OFFSETS
	.align		4
        /*003c*/ 	.byte	0x04, 0x1c
        /*003e*/ 	.short	(.L_13 - .L_12)


	//   ....[0]....
.L_12:
        /*0040*/ 	.word	0x00000530


	//   ....[1]....
        /*0044*/ 	.word	0x00000580


	//----- nvinfo : EIATTR_CRS_STACK_SIZE
	.align		4
.L_13:
        /*0048*/ 	.byte	0x04, 0x1e
        /*004a*/ 	.short	(.L_15 - .L_14)
.L_14:
        /*004c*/ 	.word	0x00000000


	//----- nvinfo : EIATTR_CBANK_PARAM_SIZE
	.align		4
.L_15:
        /*0050*/ 	.byte	0x03, 0x19
        /*0052*/ 	.short	0x0010


	//----- nvinfo : EIATTR_PARAM_CBANK
	.align		4
        /*0054*/ 	.byte	0x04, 0x0a
        /*0056*/ 	.short	(.L_17 - .L_16)
	.align		4
.L_16:
        /*0058*/ 	.word	index@(.nv.constant0._Z13sum_of_squarePiS_)
        /*005c*/ 	.short	0x0380
        /*005e*/ 	.short	0x0010


	//----- nvinfo : EIATTR_SW_WAR
	.align		4
.L_17:
        /*0060*/ 	.byte	0x04, 0x36
        /*0062*/ 	.short	(.L_19 - .L_18)
.L_18:
        /*0064*/ 	.word	0x00000008
.L_19:


//--------------------- .nv.callgraph             --------------------------
	.section	.nv.callgraph,"",@"SHT_CUDA_CALLGRAPH"
	.align	4
	.sectionentsize	8
	.align		4
        /*0000*/ 	.word	0x00000000
	.align		4
        /*0004*/ 	.word	0xffffffff
	.align		4
        /*0008*/ 	.word	0x00000000
	.align		4
        /*000c*/ 	.word	0xfffffffe
	.align		4
        /*0010*/ 	.word	0x00000000
	.align		4
        /*0014*/ 	.word	0xfffffffd
	.align		4
        /*0018*/ 	.word	0x00000000
	.align		4
        /*001c*/ 	.word	0xfffffffc


//--------------------- .text._Z13sum_of_squarePiS_ --------------------------
	.section	.text._Z13sum_of_squarePiS_,"ax",@progbits
	.align	128
.text._Z13sum_of_squarePiS_:
        .type           _Z13sum_of_squarePiS_,@function
        .size           _Z13sum_of_squarePiS_,(.L_x_5 - _Z13sum_of_squarePiS_)
        .other          _Z13sum_of_squarePiS_,@"STO_CUDA_ENTRY STV_DEFAULT"
_Z13sum_of_squarePiS_:
[----:B------:R-:W-:Y:S01]  /*0000*/  LDC R1, c[0x0][0x37c] ;  /* 0x0000df00ff017b82 */ /* 0x000fe20000000800 */
[----:B------:R-:W0:Y:S07]  /*0010*/  S2R R3, SR_TID.X ;  /* 0x0000000000037919 */ /* 0x000e2e0000002100 */
[----:B------:R-:W1:Y:S01]  /*0020*/  S2UR UR5, SR_CgaCtaId ;  /* 0x00000000000579c3 */ /* 0x000e620000008800 */
[----:B------:R-:W-:Y:S01]  /*0030*/  UMOV UR4, 0x400 ;  /* 0x0000040000047882 */ /* 0x000fe20000000000 */
[----:B------:R-:W2:Y:S01]  /*0040*/  LDCU.64 UR6, c[0x0][0x358] ;  /* 0x00006b00ff0677ac */ /* 0x000ea20008000a00 */
[----:B------:R-:W3:Y:S01]  /*0050*/  S2R R0, SR_CTAID.X ;  /* 0x0000000000007919 */ /* 0x000ee20000002500 */
[----:B------:R-:W-:Y:S01]  /*0060*/  BSSY.RECONVERGENT B0, `(.L_x_0) ;  /* 0x0000019000007945 */ /* 0x000fe20003800200 */
[----:B-1----:R-:W-:-:S06]  /*0070*/  ULEA UR4, UR5, UR4, 0x18 ;  /* 0x0000000405047291 */ /* 0x002fcc000f8ec0ff */
[----:B0-----:R-:W-:Y:S01]  /*0080*/  LEA R2, R3, UR4, 0x2 ;  /* 0x0000000403027c11 */ /* 0x001fe2000f8e10ff */
[----:B---3--:R-:W-:-:S04]  /*0090*/  IMAD R6, R0, 0x100, R3 ;  /* 0x0000010000067824 */ /* 0x008fc800078e0203 */
[----:B------:R0:W-:Y:S01]  /*00a0*/  STS [R2], RZ ;  /* 0x000000ff02007388 */ /* 0x0001e20000000800 */
[----:B------:R-:W-:-:S13]  /*00b0*/  ISETP.GT.U32.AND P0, PT, R6, 0x1869e, PT ;  /* 0x0001869e0600780c */ /* 0x000fda0003f04070 */
[----:B0-2---:R-:W-:Y:S05]  /*00c0*/  @P0 BRA `(.L_x_1) ;  /* 0x0000000000480947 */ /* 0x005fea0003800000 */
[----:B------:R-:W0:Y:S01]  /*00d0*/  LDCU.64 UR8, c[0x0][0x380] ;  /* 0x00007000ff0877ac */ /* 0x000e220008000a00 */
[----:B------:R-:W-:Y:S01]  /*00e0*/  IMAD.WIDE.U32 R4, R3, 0x4, RZ ;  /* 0x0000000403047825 */ /* 0x000fe200078e00ff */
[----:B------:R-:W-:Y:S03]  /*00f0*/  BSSY.RECONVERGENT B1, `(.L_x_2) ;  /* 0x000000e000017945 */ /* 0x000fe60003800200 */
[----:B------:R-:W-:Y:S02]  /*0100*/  IMAD.MOV.U32 R7, RZ, RZ, RZ ;  /* 0x000000ffff077224 */ /* 0x000fe400078e00ff */
[----:B------:R-:W-:-:S03]  /*0110*/  IMAD.WIDE.U32 R4, R0, 0x400, R4 ;  /* 0x0000040000047825 */ /* 0x000fc600078e0004 */
[----:B0-----:R-:W-:-:S04]  /*0120*/  IADD3 R8, P0, PT, R4, UR8, RZ ;  /* 0x0000000804087c10 */ /* 0x001fc8000ff1e0ff */
[----:B------:R-:W-:-:S09]  /*0130*/  IADD3.X R9, PT, PT, R5, UR9, RZ, P0, !PT ;  /* 0x0000000905097c10 */ /* 0x000fd200087fe4ff */
.L_x_3:
[----:B------:R-:W-:Y:S02]  /*0140*/  IMAD.MOV.U32 R4, RZ, RZ, R8 ;  /* 0x000000ffff047224 */ /* 0x000fe400078e0008 */
[----:B------:R-:W-:-:S05]  /*0150*/  IMAD.MOV.U32 R5, RZ, RZ, R9 ;  /* 0x000000ffff057224 */ /* 0x000fca00078e0009 */
[----:B------:R-:W2:Y:S01]  /*0160*/  LDG.E R4, desc[UR6][R4.64] ;  /* 0x0000000604047981 */ /* 0x000ea2000c1e1900 */
[C---:B------:R-:W-:Y:S01]  /*0170*/  ISETP.GE.U32.AND P0, PT, R6.reuse, 0x1669f, PT ;  /* 0x0001669f0600780c */ /* 0x040fe20003f06070 */
[----:B------:R-:W-:Y:S01]  /*0180*/  VIADD R6, R6, 0x2000 ;  /* 0x0000200006067836 */ /* 0x000fe20000000000 */
[----:B------:R-:W-:-:S05]  /*0190*/  IADD3 R8, P1, PT, R8, 0x8000, RZ ;  /* 0x0000800008087810 */ /* 0x000fca0007f3e0ff */
[----:B------:R-:W-:Y:S02]  /*01a0*/  IMAD.X R9, RZ, RZ, R9, P1 ;  /* 0x000000ffff097224 */ /* 0x000fe400008e0609 */
[----:B--2---:R-:W-:-:S04]  /*01b0*/  IMAD R7, R4, R4, R7 ;  /* 0x0000000404077224 */ /* 0x004fc800078e0207 */
[----:B------:R-:W-:Y:S05]  /*01c0*/  @!P0 BRA `(.L_x_3) ;  /* 0xfffffffc00dc8947 */ /* 0x000fea000383ffff */
[----:B------:R-:W-:Y:S05]  /*01d0*/  BSYNC.RECONVERGENT B1 ;  /* 0x0000000000017941 */ /* 0x000fea0003800200 */
.L_x_2:
[----:B------:R0:W-:Y:S02]  /*01e0*/  STS [R2], R7 ;  /* 0x0000000702007388 */ /* 0x0001e40000000800 */
.L_x_1:
[----:B------:R-:W-:Y:S05]  /*01f0*/  BSYNC.RECONVERGENT B0 ;  /* 0x0000000000007941 */ /* 0x000fea0003800200 */
.L_x_0:
[----:B------:R-:W-:Y:S01]  /*0200*/  BAR.SYNC.DEFER_BLOCKING 0x0 ;  /* 0x0000000000007b1d */ /* 0x000fe20000010000 */
[C---:B------:R-:W-:Y:S02]  /*0210*/  LOP3.LUT R4, R3.reuse, 0x1, RZ, 0xc0, !PT ;  /* 0x0000000103047812 */ /* 0x040fe400078ec0ff */
[----:B------:R-:W-:Y:S02]  /*0220*/  LOP3.LUT P1, RZ, R3, 0x3, RZ, 0xc0, !PT ;  /* 0x0000000303ff7812 */ /* 0x000fe4000782c0ff */
[----:B------:R-:W-:-:S13]  /*0230*/  ISETP.NE.U32.AND P0, PT, R4, 0x1, PT ;  /* 0x000000010400780c */ /* 0x000fda0003f05070 */
[----:B------:R-:W-:Y:S04]  /*0240*/  @P0 LDS R4, [R2+0x4] ;  /* 0x0000040002040984 */ /* 0x000fe80000000800 */
[----:B------:R-:W1:Y:S02]  /*0250*/  @P0 LDS R5, [R2] ;  /* 0x0000000002050984 */ /* 0x000e640000000800 */
[----:B-1----:R-:W-:-:S05]  /*0260*/  @P0 IMAD.IADD R5, R4, 0x1, R5 ;  /* 0x0000000104050824 */ /* 0x002fca00078e0205 */
[----:B------:R-:W-:Y:S01]  /*0270*/  @P0 STS [R2], R5 ;  /* 0x0000000502000388 */ /* 0x000fe20000000800 */
[----:B------:R-:W-:Y:S01]  /*0280*/  BAR.SYNC.DEFER_BLOCKING 0x0 ;  /* 0x0000000000007b1d */ /* 0x000fe20000010000 */
[----:B------:R-:W-:-:S05]  /*0290*/  LOP3.LUT P0, RZ, R3, 0x7, RZ, 0xc0, !PT ;  /* 0x0000000703ff7812 */ /* 0x000fca000780c0ff */
[----:B------:R-:W-:Y:S04]  /*02a0*/  @!P1 LDS R4, [R2+0x8] ;  /* 0x0000080002049984 */ /* 0x000fe80000000800 */
[----:B0-----:R-:W0:Y:S02]  /*02b0*/  @!P1 LDS R7, [R2] ;  /* 0x0000000002079984 */ /* 0x001e240000000800 */
[----:B0-----:R-:W-:-:S05]  /*02c0*/  @!P1 IADD3 R7, PT, PT, R4, R7, RZ ;  /* 0x0000000704079210 */ /* 0x001fca0007ffe0ff */
[----:B------:R-:W-:Y:S01]  /*02d0*/  @!P1 STS [R2], R7 ;  /* 0x0000000702009388 */ /* 0x000fe20000000800 */
[----:B------:R-:W-:Y:S01]  /*02e0*/  BAR.SYNC.DEFER_BLOCKING 0x0 ;  /* 0x0000000000007b1d */ /* 0x000fe20000010000 */
[----:B------:R-:W-:-:S05]  /*02f0*/  LOP3.LUT P1, RZ, R3, 0xf, RZ, 0xc0, !PT ;  /* 0x0000000f03ff7812 */ /* 0x000fca000782c0ff */
[----:B------:R-:W-:Y:S04]  /*0300*/  @!P0 LDS R4, [R2+0x10] ;  /* 0x0000100002048984 */ /* 0x000fe80000000800 */
[----:B------:R-:W0:Y:S02]  /*0310*/  @!P0 LDS R9, [R2] ;  /* 0x0000000002098984 */ /* 0x000e240000000800 */
[----:B0-----:R-:W-:-:S05]  /*0320*/  @!P0 IMAD.IADD R9, R4, 0x1, R9 ;  /* 0x0000000104098824 */ /* 0x001fca00078e0209 */
        /* <DEDUP_REMOVED lines=26> */
[----:B------:R-:W-:-:S05]  /*04d0*/  ISETP.NE.AND P0, PT, R3, RZ, PT ;  /* 0x000000ff0300720c */ /* 0x000fca0003f05270 */
[----:B------:R-:W-:Y:S04]  /*04e0*/  @!P1 LDS R4, [R2+0x200] ;  /* 0x0002000002049984 */ /* 0x000fe80000000800 */
[----:B------:R-:W0:Y:S02]  /*04f0*/  @!P1 LDS R7, [R2] ;  /* 0x0000000002079984 */ /* 0x000e240000000800 */
[----:B0-----:R-:W-:-:S05]  /*0500*/  @!P1 IMAD.IADD R7, R4, 0x1, R7 ;  /* 0x0000000104079824 */ /* 0x001fca00078e0207 */
[----:B------:R0:W-:Y:S01]  /*0510*/  @!P1 STS [R2], R7 ;  /* 0x0000000702009388 */ /* 0x0001e20000000800 */
[----:B------:R-:W-:Y:S06]  /*0520*/  BAR.SYNC.DEFER_BLOCKING 0x0 ;  /* 0x0000000000007b1d */ /* 0x000fec0000010000 */
[----:B------:R-:W-:Y:S05]  /*0530*/  @P0 EXIT ;  /* 0x000000000000094d */ /* 0x000fea0003800000 */
[----:B------:R-:W1:Y:S01]  /*0540*/  LDS R5, [UR4] ;  /* 0x00000004ff057984 */ /* 0x000e620008000800 */
[----:B0-----:R-:W0:Y:S02]  /*0550*/  LDC.64 R2, c[0x0][0x388] ;  /* 0x0000e200ff027b82 */ /* 0x001e240000000a00 */
[----:B0-----:R-:W-:-:S05]  /*0560*/  IMAD.WIDE.U32 R2, R0, 0x4, R2 ;  /* 0x0000000400027825 */ /* 0x001fca00078e0002 */
[----:B-1----:R-:W-:Y:S01]  /*0570*/  STG.E desc[UR6][R2.64], R5 ;  /* 0x0000000502007986 */ /* 0x002fe2000c101906 */
[----:B------:R-:W-:Y:S05]  /*0580*/  EXIT ;  /* 0x000000000000794d */ /* 0x000fea0003800000 */
.L_x_4:
[----:B------:R-:W-:-:S00]  /*0590*/  BRA `(.L_x_4) ;  /* 0xfffffffc00fc7947 */ /* 0x000fc0000383ffff */
[----:B------:R-:W-:-:S00]  /*05a0*/  NOP ;  /* 0x0000000000007918 */ /* 0x000fc00000000000 */
        /* <DEDUP_REMOVED lines=13> */
.L_x_5:


//--------------------- .nv.shared._Z13sum_of_squarePiS_ --------------------------
	.section	.nv.shared._Z13sum_of_squarePiS_,"aw",@nobits
	.sectionflags	@""
	.align	16
	.zero		1024


//--------------------- .nv.shared.reserved.0     --------------------------
	.section	.nv.shared.reserved.0,"aw",@nobits
	.weak		__nv_reservedSMEM_offset_0_alias
	.size		__nv_reservedSMEM_offset_0_alias, 0, 64
	.other		__nv_reservedSMEM_offset_0_alias,@"STO_CUDA_RESERVED_SHARED STV_DEFAULT"
__nv_reservedSMEM_offset_0_alias:
	.zero		0
	.zero		64


//--------------------- .nv.constant0._Z13sum_of_squarePiS_ --------------------------
	.section	.nv.constant0._Z13sum_of_squarePiS_,"a",@progbits
	.sectionflags	@""
	.align	4
.nv.constant0._Z13sum_of_squarePiS_:
	.zero		912


//--------------------- SYMBOLS --------------------------

	.type		.nv.reservedSmem.offset0,@object
	.size		.nv.reservedSmem.offset0,0x4
	.type		.nv.reservedSmem.cap,@object
	.size		.nv.reservedSmem.cap,0x4
